//
// Generated by NVIDIA NVVM Compiler
//
// Compiler Build ID: CL-36424714
// Cuda compilation tools, release 13.0, V13.0.88
// Based on NVVM 20.0.0
//

.version 9.0
.target sm_100
.address_size 64

	// .globl	_Z6AplusBPiii
.global .attribute(.managed) .align 4 .b8 ret[4000];

.visible .entry _Z6AplusBPiii(
	.param .u64 .ptr .align 1 _Z6AplusBPiii_param_0,
	.param .u32 _Z6AplusBPiii_param_1,
	.param .u32 _Z6AplusBPiii_param_2
)
{
	.reg .b32 	%r<6>;
	.reg .b64 	%rd<5>;

	ld.param.u64 	%rd1, [_Z6AplusBPiii_param_0];
	ld.param.u32 	%r1, [_Z6AplusBPiii_param_1];
	ld.param.u32 	%r2, [_Z6AplusBPiii_param_2];
	cvta.to.global.u64 	%rd2, %rd1;
	mov.u32 	%r3, %tid.x;
	add.s32 	%r4, %r1, %r3;
	add.s32 	%r5, %r4, %r2;
	mul.wide.u32 	%rd3, %r3, 4;
	add.s64 	%rd4, %rd2, %rd3;
	st.global.u32 	[%rd4], %r5;
	ret;

}


// ===== COMPILED SASS (sm_100) =====

	.target	sm_100

	.elftype	@"ET_EXEC"


//--------------------- .note.nv.tkinfo           --------------------------
	.section	.note.nv.tkinfo,"",@"SHT_NOTE"
	.sectionflags	@"SHF_NOTE_NV_TKINFO"
	.tkinfo
        /*0018*/ 	.word	0x00000002
        /*0030*/ 	.string	""
        /*0030*/ 	.string	"ptxas"
        /*0030*/ 	.string	"Cuda compilation tools, release 13.0, V13.0.88"
        /*0030*/ 	.string	"Build cuda_13.0.r13.0/compiler.36424714_0"
        /*0030*/ 	.string	"-arch sm_100 -m 64 "



//--------------------- .note.nv.cuinfo           --------------------------
	.section	.note.nv.cuinfo,"",@"SHT_NOTE"
	.sectionflags	@"SHF_NOTE_NV_CUINFO"
        /*0018*/ 	.short	0x0002
        /*001a*/ 	.short	0x0064
        /*001c*/ 	.short	0x0082
	.zero		2


//--------------------- .nv.info                  --------------------------
	.section	.nv.info,"",@"SHT_CUDA_INFO"
	.align	4


	//----- nvinfo : EIATTR_REGCOUNT
	.align		4
        /*0000*/ 	.byte	0x04, 0x2f
        /*0002*/ 	.short	(.L_2 - .L_1)
	.align		4
.L_1:
        /*0004*/ 	.word	index@(_Z6AplusBPiii)
        /*0008*/ 	.word	0x0000000a


	//----- nvinfo : EIATTR_FRAME_SIZE
	.align		4
.L_2:
        /*000c*/ 	.byte	0x04, 0x11
        /*000e*/ 	.short	(.L_4 - .L_3)
	.align		4
.L_3:
        /*0010*/ 	.word	index@(_Z6AplusBPiii)
        /*0014*/ 	.word	0x00000000


	//----- nvinfo : EIATTR_MIN_STACK_SIZE
	.align		4
.L_4:
        /*0018*/ 	.byte	0x04, 0x12
        /*001a*/ 	.short	(.L_6 - .L_5)
	.align		4
.L_5:
        /*001c*/ 	.word	index@(_Z6AplusBPiii)
        /*0020*/ 	.word	0x00000000
.L_6:


//--------------------- .nv.compat                --------------------------
	.section	.nv.compat,"",@"SHT_CUDA_COMPAT_INFO"
	.align	4
        /*0000*/ 	.byte	0x02, 0x09, 0x00, 0x00, 0x02, 0x02, 0x01, 0x00, 0x02, 0x05, 0x05, 0x00, 0x03, 0x07, 0x01, 0x01
        /*0010*/ 	.byte	0x02, 0x03, 0x00, 0x00, 0x02, 0x06, 0x01, 0x00, 0x04, 0x0b, 0x08, 0x00, 0x09, 0x00, 0x00, 0x00
        /*0020*/ 	.byte	0x00, 0x00, 0x00, 0x00


//--------------------- .nv.info._Z6AplusBPiii    --------------------------
	.section	.nv.info._Z6AplusBPiii,"",@"SHT_CUDA_INFO"
	.sectionflags	@""
	.align	4


	//----- nvinfo : EIATTR_CUDA_API_VERSION
	.align		4
        /*0000*/ 	.byte	0x04, 0x37
        /*0002*/ 	.short	(.L_8 - .L_7)
.L_7:
        /*0004*/ 	.word	0x00000082


	//----- nvinfo : EIATTR_KPARAM_INFO
	.align		4
.L_8:
        /*0008*/ 	.byte	0x04, 0x17
        /*000a*/ 	.short	(.L_10 - .L_9)
.L_9:
        /*000c*/ 	.word	0x00000000
        /*0010*/ 	.short	0x0002
        /*0012*/ 	.short	0x000c
        /*0014*/ 	.byte	0x00, 0xf0, 0x11, 0x00


	//----- nvinfo : EIATTR_KPARAM_INFO
	.align		4
.L_10:
        /*0018*/ 	.byte	0x04, 0x17
        /*001a*/ 	.short	(.L_12 - .L_11)
.L_11:
        /*001c*/ 	.word	0x00000000
        /*0020*/ 	.short	0x0001
        /*0022*/ 	.short	0x0008
        /*0024*/ 	.byte	0x00, 0xf0, 0x11, 0x00


	//----- nvinfo : EIATTR_KPARAM_INFO
	.align		4
.L_12:
        /*0028*/ 	.byte	0x04, 0x17
        /*002a*/ 	.short	(.L_14 - .L_13)
.L_13:
        /*002c*/ 	.word	0x00000000
        /*0030*/ 	.short	0x0000
        /*0032*/ 	.short	0x0000
        /*0034*/ 	.byte	0x00, 0xf5, 0x21, 0x00


	//----- nvinfo : EIATTR_SPARSE_MMA_MASK
	.align		4
.L_14:
        /*0038*/ 	.byte	0x03, 0x50
        /*003a*/ 	.short	0x0000


	//----- nvinfo : EIATTR_MAXREG_COUNT
	.align		4
        /*003c*/ 	.byte	0x03, 0x1b
        /*003e*/ 	.short	0x00ff


	//----- nvinfo : EIATTR_MERCURY_ISA_VERSION
	.align		4
        /*0040*/ 	.byte	0x03, 0x5f
        /*0042*/ 	.short	0x0101


	//----- nvinfo : EIATTR_VRC_CTA_INIT_COUNT
	.align		4
        /*0044*/ 	.byte	0x02, 0x4a
	.zero		1
	.zero		1


	//----- nvinfo : EIATTR_EXIT_INSTR_OFFSETS
	.align		4
        /*0048*/ 	.byte	0x04, 0x1c
        /*004a*/ 	.short	(.L_16 - .L_15)


	//   ....[0]....
.L_15:
        /*004c*/ 	.word	0x00000080


	//----- nvinfo : EIATTR_CBANK_PARAM_SIZE
	.align		4
.L_16:
        /*0050*/ 	.byte	0x03, 0x19
        /*0052*/ 	.short	0x0010


	//----- nvinfo : EIATTR_PARAM_CBANK
	.align		4
        /*0054*/ 	.byte	0x04, 0x0a
        /*0056*/ 	.short	(.L_18 - .L_17)
	.align		4
.L_17:
        /*0058*/ 	.word	index@(.nv.constant0._Z6AplusBPiii)
        /*005c*/ 	.short	0x0380
        /*005e*/ 	.short	0x0010


	//----- nvinfo : EIATTR_SW_WAR
	.align		4
.L_18:
        /*0060*/ 	.byte	0x04, 0x36
        /*0062*/ 	.short	(.L_20 - .L_19)
.L_19:
        /*0064*/ 	.word	0x00000008
.L_20:


//--------------------- .nv.callgraph             --------------------------
	.section	.nv.callgraph,"",@"SHT_CUDA_CALLGRAPH"
	.align	4
	.sectionentsize	8
	.align		4
        /*0000*/ 	.word	0x00000000
	.align		4
        /*0004*/ 	.word	0xffffffff
	.align		4
        /*0008*/ 	.word	0x00000000
	.align		4
        /*000c*/ 	.word	0xfffffffe
	.align		4
        /*0010*/ 	.word	0x00000000
	.align		4
        /*0014*/ 	.word	0xfffffffd
	.align		4
        /*0018*/ 	.word	0x00000000
	.align		4
        /*001c*/ 	.word	0xfffffffc


//--------------------- .nv.constant4             --------------------------
	.section	.nv.constant4,"a",@progbits
	.align	8
	.align		8
.nv.constant4:
        /*0000*/ 	.dword	ret


//--------------------- .text._Z6AplusBPiii       --------------------------
	.section	.text._Z6AplusBPiii,"ax",@progbits
	.align	128
        .global         _Z6AplusBPiii
        .type           _Z6AplusBPiii,@function
        .size           _Z6AplusBPiii,(.L_x_1 - _Z6AplusBPiii)
        .other          _Z6AplusBPiii,@"STO_CUDA_ENTRY STV_DEFAULT"
_Z6AplusBPiii:
.text._Z6AplusBPiii:
[----:B------:R-:W-:Y:S01]  /*0000*/  LDC R1, c[0x0][0x37c] ;  /* 0x0000df00ff017b82 */ /* 0x000fe20000000800 */
[----:B------:R-:W0:Y:S07]  /*0010*/  S2R R7, SR_TID.X ;  /* 0x0000000000077919 */ /* 0x000e2e0000002100 */
[----:B------:R-:W0:Y:S01]  /*0020*/  LDC.64 R4, c[0x0][0x388] ;  /* 0x0000e200ff047b82 */ /* 0x000e220000000a00 */
[----:B------:R-:W1:Y:S07]  /*0030*/  LDCU.64 UR4, c[0x0][0x358] ;  /* 0x00006b00ff0477ac */ /* 0x000e6e0008000a00 */
[----:B------:R-:W2:Y:S01]  /*0040*/  LDC.64 R2, c[0x0][0x380] ;  /* 0x0000e000ff027b82 */ /* 0x000ea20000000a00 */
[----:B0-----:R-:W-:Y:S01]  /*0050*/  IADD3 R5, PT, PT, R5, R7, R4 ;  /* 0x0000000705057210 */ /* 0x001fe20007ffe004 */
[----:B--2---:R-:W-:-:S05]  /*0060*/  IMAD.WIDE.U32 R2, R7, 0x4, R2 ;  /* 0x0000000407027825 */ /* 0x004fca00078e0002 */
[----:B-1----:R-:W-:Y:S01]  /*0070*/  STG.E desc[UR4][R2.64], R5 ;  /* 0x0000000502007986 */ /* 0x002fe2000c101904 */
[----:B------:R-:W-:Y:S05]  /*0080*/  EXIT ;  /* 0x000000000000794d */ /* 0x000fea0003800000 */
.L_x_0:
[----:B------:R-:W-:-:S00]  /*0090*/  BRA `(.L_x_0) ;  /* 0xfffffffc00fc7947 */ /* 0x000fc0000383ffff */
[----:B------:R-:W-:-:S00]  /*00a0*/  NOP ;  /* 0x0000000000007918 */ /* 0x000fc00000000000 */
        /* <DEDUP_REMOVED lines=13> */
.L_x_1:


//--------------------- .nv.shared.reserved.0     --------------------------
	.section	.nv.shared.reserved.0,"aw",@nobits
	.weak		__nv_reservedSMEM_offset_0_alias
	.size		__nv_reservedSMEM_offset_0_alias, 0, 64
	.other		__nv_reservedSMEM_offset_0_alias,@"STO_CUDA_RESERVED_SHARED STV_DEFAULT"
__nv_reservedSMEM_offset_0_alias:
	.zero		0
	.zero		64


//--------------------- .nv.global                --------------------------
	.section	.nv.global,"aw",@nobits
	.align	4
.nv.global:
	.type		ret,@object
	.size		ret,(.L_0 - ret)
	.other		ret,@"STV_DEFAULT STO_CUDA_MANAGED"
ret:
	.zero		4000
.L_0:


//--------------------- .nv.constant0._Z6AplusBPiii --------------------------
	.section	.nv.constant0._Z6AplusBPiii,"a",@progbits
	.sectionflags	@""
	.align	4
.nv.constant0._Z6AplusBPiii:
	.zero		912


//--------------------- SYMBOLS --------------------------

	.type		.nv.reservedSmem.offset0,@object
	.size		.nv.reservedSmem.offset0,0x4
